	.headerflags	@"EF_CUDA_TEXMODE_UNIFIED EF_CUDA_64BIT_ADDRESS EF_CUDA_ACCELERATORS EF_CUDA_SM90 EF_CUDA_VIRTUAL_SM(EF_CUDA_SM90)"
	.elftype	@"ET_EXEC"


//--------------------- .nv.info                  --------------------------
	.section	.nv.info,"",@"SHT_CUDA_INFO"
	.align	4


	//----- nvinfo : EIATTR_REGCOUNT
	.align		4
        /*0000*/ 	.byte	0x04, 0x2f
        /*0002*/ 	.short	(.L_1 - .L_0)
	.align		4
.L_0:
        /*0004*/ 	.word	index@(triton_poi_fused_convolution_29)
        /*0008*/ 	.word	0x0000000c


	//----- nvinfo : EIATTR_MIN_STACK_SIZE
	.align		4
.L_1:
        /*000c*/ 	.byte	0x04, 0x12
        /*000e*/ 	.short	(.L_3 - .L_2)
	.align		4
.L_2:
        /*0010*/ 	.word	index@(triton_poi_fused_convolution_29)
        /*0014*/ 	.word	0x00000000


	//----- nvinfo : EIATTR_FRAME_SIZE
	.align		4
.L_3:
        /*0018*/ 	.byte	0x04, 0x11
        /*001a*/ 	.short	(.L_5 - .L_4)
	.align		4
.L_4:
        /*001c*/ 	.word	index@(triton_poi_fused_convolution_29)
        /*0020*/ 	.word	0x00000000


	//----- nvinfo : EIATTR_MIN_STACK_SIZE
	.align		4
.L_5:
        /*0024*/ 	.byte	0x04, 0x12
        /*0026*/ 	.short	(.L_7 - .L_6)
	.align		4
.L_6:
        /*0028*/ 	.word	index@(triton_poi_fused_convolution_29)
        /*002c*/ 	.word	0x00000000
.L_7:


//--------------------- .nv.info.triton_poi_fused_convolution_29 --------------------------
	.section	.nv.info.triton_poi_fused_convolution_29,"",@"SHT_CUDA_INFO"
	.sectionflags	@""
	.align	4


	//----- nvinfo : EIATTR_CUDA_API_VERSION
	.align		4
        /*0000*/ 	.byte	0x04, 0x37
        /*0002*/ 	.short	(.L_9 - .L_8)
.L_8:
        /*0004*/ 	.word	0x0000007c


	//----- nvinfo : EIATTR_KPARAM_INFO
	.align		4
.L_9:
        /*0008*/ 	.byte	0x04, 0x17
        /*000a*/ 	.short	(.L_11 - .L_10)
.L_10:
        /*000c*/ 	.word	0x00000000
        /*0010*/ 	.short	0x0002
        /*0012*/ 	.short	0x0010
        /*0014*/ 	.byte	0x00, 0xf0, 0x11, 0x00


	//----- nvinfo : EIATTR_KPARAM_INFO
	.align		4
.L_11:
        /*0018*/ 	.byte	0x04, 0x17
        /*001a*/ 	.short	(.L_13 - .L_12)
.L_12:
        /*001c*/ 	.word	0x00000000
        /*0020*/ 	.short	0x0001
        /*0022*/ 	.short	0x0008
        /*0024*/ 	.byte	0x00, 0xf4, 0x21, 0x00


	//----- nvinfo : EIATTR_KPARAM_INFO
	.align		4
.L_13:
        /*0028*/ 	.byte	0x04, 0x17
        /*002a*/ 	.short	(.L_15 - .L_14)
.L_14:
        /*002c*/ 	.word	0x00000000
        /*0030*/ 	.short	0x0000
        /*0032*/ 	.short	0x0000
        /*0034*/ 	.byte	0x00, 0xf4, 0x21, 0x00


	//----- nvinfo : EIATTR_SPARSE_MMA_MASK
	.align		4
.L_15:
        /*0038*/ 	.byte	0x03, 0x50
        /*003a*/ 	.short	0x0000


	//----- nvinfo : EIATTR_MAXREG_COUNT
	.align		4
        /*003c*/ 	.byte	0x03, 0x1b
        /*003e*/ 	.short	0x00ff


	//----- nvinfo : EIATTR_EXIT_INSTR_OFFSETS
	.align		4
        /*0040*/ 	.byte	0x04, 0x1c
        /*0042*/ 	.short	(.L_17 - .L_16)


	//   ....[0]....
.L_16:
        /*0044*/ 	.word	0x00000140


	//----- nvinfo : EIATTR_REQNTID
	.align		4
.L_17:
        /*0048*/ 	.byte	0x04, 0x10
        /*004a*/ 	.short	(.L_19 - .L_18)
.L_18:
        /*004c*/ 	.word	0x00000080
        /*0050*/ 	.word	0x00000001
        /*0054*/ 	.word	0x00000001


	//----- nvinfo : EIATTR_CBANK_PARAM_SIZE
	.align		4
.L_19:
        /*0058*/ 	.byte	0x03, 0x19
        /*005a*/ 	.short	0x0014


	//----- nvinfo : EIATTR_PARAM_CBANK
	.align		4
        /*005c*/ 	.byte	0x04, 0x0a
        /*005e*/ 	.short	(.L_21 - .L_20)
	.align		4
.L_20:
        /*0060*/ 	.word	index@(.nv.constant0.triton_poi_fused_convolution_29)
        /*0064*/ 	.short	0x0210
        /*0066*/ 	.short	0x0014


	//----- nvinfo : EIATTR_SW_WAR
	.align		4
.L_21:
        /*0068*/ 	.byte	0x04, 0x36
        /*006a*/ 	.short	(.L_23 - .L_22)
.L_22:
        /*006c*/ 	.word	0x00000008
.L_23:


//--------------------- .nv.callgraph             --------------------------
	.section	.nv.callgraph,"",@"SHT_CUDA_CALLGRAPH"
	.align	4
	.sectionentsize	8
	.align		4
        /*0000*/ 	.word	0x00000000
	.align		4
        /*0004*/ 	.word	0xffffffff
	.align		4
        /*0008*/ 	.word	0x00000000
	.align		4
        /*000c*/ 	.word	0xfffffffe
	.align		4
        /*0010*/ 	.word	0x00000000
	.align		4
        /*0014*/ 	.word	0xfffffffd
	.align		4
        /*0018*/ 	.word	0x00000000
	.align		4
        /*001c*/ 	.word	0xfffffffc


//--------------------- .text.triton_poi_fused_convolution_29 --------------------------
	.section	.text.triton_poi_fused_convolution_29,"ax",@progbits
	.align	128
        .global         triton_poi_fused_convolution_29
        .type           triton_poi_fused_convolution_29,@function
        .size           triton_poi_fused_convolution_29,(.L_x_1 - triton_poi_fused_convolution_29)
        .other          triton_poi_fused_convolution_29,@"STO_CUDA_ENTRY STV_DEFAULT"
triton_poi_fused_convolution_29:
.text.triton_poi_fused_convolution_29:
[----:B------:R-:W-:Y:S01]  /*0000*/  LDC R1, c[0x0][0x28] ;  /* 0x00000a00ff017b82 */ /* 0x000fe20000000800 */
[----:B------:R-:W1:Y:S07]  /*0010*/  S2R R0, SR_TID.X ;  /* 0x0000000000007919 */ /* 0x000e6e0000002100 */
[----:B------:R-:W2:Y:S01]  /*0020*/  LDC.64 R4, c[0x0][0x218] ;  /* 0x00008600ff047b82 */ /* 0x000ea20000000a00 */
[----:B------:R-:W-:Y:S01]  /*0030*/  ULDC.64 UR4, c[0x0][0x208] ;  /* 0x0000820000047ab9 */ /* 0x000fe20000000a00 */
[----:B------:R-:W3:Y:S06]  /*0040*/  S2R R7, SR_CTAID.X ;  /* 0x0000000000077919 */ /* 0x000eec0000002500 */
[----:B------:R-:W4:Y:S01]  /*0050*/  LDC.64 R2, c[0x0][0x210] ;  /* 0x00008400ff027b82 */ /* 0x000f220000000a00 */
[----:B-1----:R-:W-:-:S04]  /*0060*/  SHF.L.U32 R0, R0, 0x1, RZ ;  /* 0x0000000100007819 */ /* 0x002fc800000006ff */
[----:B------:R-:W-:-:S04]  /*0070*/  LOP3.LUT R0, R0, 0xfe, RZ, 0xc0, !PT ;  /* 0x000000fe00007812 */ /* 0x000fc800078ec0ff */
[----:B---3--:R-:W-:-:S05]  /*0080*/  LEA R7, R7, R0, 0x8 ;  /* 0x0000000007077211 */ /* 0x008fca00078e40ff */
[----:B------:R-:W-:-:S04]  /*0090*/  IMAD.HI R0, R7, 0x2aaaaaab, RZ ;  /* 0x2aaaaaab07007827 */ /* 0x000fc800078e02ff */
[----:B----4-:R-:W-:Y:S01]  /*00a0*/  IMAD.WIDE R2, R7, 0x4, R2 ;  /* 0x0000000407027825 */ /* 0x010fe200078e0202 */
[----:B------:R-:W-:-:S04]  /*00b0*/  SHF.R.U32.HI R9, RZ, 0x1f, R0 ;  /* 0x0000001fff097819 */ /* 0x000fc80000011600 */
[----:B------:R-:W-:-:S05]  /*00c0*/  LEA.HI R0, R0, R9, RZ, 0x1e ;  /* 0x0000000900007211 */ /* 0x000fca00078ff0ff */
[----:B------:R-:W-:Y:S02]  /*00d0*/  IMAD R9, R0, -0x18, R7 ;  /* 0xffffffe800097824 */ /* 0x000fe400078e0207 */
[----:B------:R-:W3:Y:S02]  /*00e0*/  LDG.E.64 R6, desc[UR4][R2.64] ;  /* 0x0000000402067981 */ /* 0x000ee4000c1e1b00 */
[----:B--2---:R-:W-:-:S06]  /*00f0*/  IMAD.WIDE R4, R9, 0x4, R4 ;  /* 0x0000000409047825 */ /* 0x004fcc00078e0204 */
[----:B------:R-:W3:Y:S02]  /*0100*/  LDG.E.EL.64 R4, desc[UR4][R4.64] ;  /* 0x0000000404047981 */ /* 0x000ee4000c2e1b00 */
[----:B---3--:R-:W-:Y:S01]  /*0110*/  FADD R6, R6, R4 ;  /* 0x0000000406067221 */ /* 0x008fe20000000000 */
[----:B------:R-:W-:-:S05]  /*0120*/  FADD R7, R7, R5 ;  /* 0x0000000507077221 */ /* 0x000fca0000000000 */
[----:B------:R-:W-:Y:S01]  /*0130*/  STG.E.64 desc[UR4][R2.64], R6 ;  /* 0x0000000602007986 */ /* 0x000fe2000c101b04 */
[----:B------:R-:W-:Y:S05]  /*0140*/  EXIT ;  /* 0x000000000000794d */ /* 0x000fea0003800000 */
.L_x_0:
[----:B------:R-:W-:-:S00]  /*0150*/  BRA `(.L_x_0) ;  /* 0xfffffffc00fc7947 */ /* 0x000fc0000383ffff */
[----:B------:R-:W-:-:S00]  /*0160*/  NOP ;  /* 0x0000000000007918 */ /* 0x000fc00000000000 */
        /* <DEDUP_REMOVED lines=9> */
.L_x_1:


//--------------------- .nv.constant0.triton_poi_fused_convolution_29 --------------------------
	.section	.nv.constant0.triton_poi_fused_convolution_29,"a",@progbits
	.sectionflags	@""
	.align	4
.nv.constant0.triton_poi_fused_convolution_29:
	.zero		548
